	.headerflags	@"EF_CUDA_TEXMODE_UNIFIED EF_CUDA_64BIT_ADDRESS EF_CUDA_ACCELERATORS EF_CUDA_SM90 EF_CUDA_VIRTUAL_SM(EF_CUDA_SM90)"
	.elftype	@"ET_EXEC"


//--------------------- .nv.info                  --------------------------
	.section	.nv.info,"",@"SHT_CUDA_INFO"
	.align	4


	//----- nvinfo : EIATTR_REGCOUNT
	.align		4
        /*0000*/ 	.byte	0x04, 0x2f
        /*0002*/ 	.short	(.L_1 - .L_0)
	.align		4
.L_0:
        /*0004*/ 	.word	index@(triton_poi_fused__to_copy_arange_clamp_mul_sub_51)
        /*0008*/ 	.word	0x0000000c


	//----- nvinfo : EIATTR_MIN_STACK_SIZE
	.align		4
.L_1:
        /*000c*/ 	.byte	0x04, 0x12
        /*000e*/ 	.short	(.L_3 - .L_2)
	.align		4
.L_2:
        /*0010*/ 	.word	index@(triton_poi_fused__to_copy_arange_clamp_mul_sub_51)
        /*0014*/ 	.word	0x00000000


	//----- nvinfo : EIATTR_FRAME_SIZE
	.align		4
.L_3:
        /*0018*/ 	.byte	0x04, 0x11
        /*001a*/ 	.short	(.L_5 - .L_4)
	.align		4
.L_4:
        /*001c*/ 	.word	index@(triton_poi_fused__to_copy_arange_clamp_mul_sub_51)
        /*0020*/ 	.word	0x00000000


	//----- nvinfo : EIATTR_MIN_STACK_SIZE
	.align		4
.L_5:
        /*0024*/ 	.byte	0x04, 0x12
        /*0026*/ 	.short	(.L_7 - .L_6)
	.align		4
.L_6:
        /*0028*/ 	.word	index@(triton_poi_fused__to_copy_arange_clamp_mul_sub_51)
        /*002c*/ 	.word	0x00000000
.L_7:


//--------------------- .nv.info.triton_poi_fused__to_copy_arange_clamp_mul_sub_51 --------------------------
	.section	.nv.info.triton_poi_fused__to_copy_arange_clamp_mul_sub_51,"",@"SHT_CUDA_INFO"
	.sectionflags	@""
	.align	4


	//----- nvinfo : EIATTR_CUDA_API_VERSION
	.align		4
        /*0000*/ 	.byte	0x04, 0x37
        /*0002*/ 	.short	(.L_9 - .L_8)
.L_8:
        /*0004*/ 	.word	0x0000007c


	//----- nvinfo : EIATTR_KPARAM_INFO
	.align		4
.L_9:
        /*0008*/ 	.byte	0x04, 0x17
        /*000a*/ 	.short	(.L_11 - .L_10)
.L_10:
        /*000c*/ 	.word	0x00000000
        /*0010*/ 	.short	0x0001
        /*0012*/ 	.short	0x0008
        /*0014*/ 	.byte	0x00, 0xf0, 0x11, 0x00


	//----- nvinfo : EIATTR_KPARAM_INFO
	.align		4
.L_11:
        /*0018*/ 	.byte	0x04, 0x17
        /*001a*/ 	.short	(.L_13 - .L_12)
.L_12:
        /*001c*/ 	.word	0x00000000
        /*0020*/ 	.short	0x0000
        /*0022*/ 	.short	0x0000
        /*0024*/ 	.byte	0x00, 0xf4, 0x21, 0x00


	//----- nvinfo : EIATTR_SPARSE_MMA_MASK
	.align		4
.L_13:
        /*0028*/ 	.byte	0x03, 0x50
        /*002a*/ 	.short	0x0000


	//----- nvinfo : EIATTR_MAXREG_COUNT
	.align		4
        /*002c*/ 	.byte	0x03, 0x1b
        /*002e*/ 	.short	0x00ff


	//----- nvinfo : EIATTR_EXIT_INSTR_OFFSETS
	.align		4
        /*0030*/ 	.byte	0x04, 0x1c
        /*0032*/ 	.short	(.L_15 - .L_14)


	//   ....[0]....
.L_14:
        /*0034*/ 	.word	0x00000160


	//   ....[1]....
        /*0038*/ 	.word	0x00000190


	//----- nvinfo : EIATTR_REQNTID
	.align		4
.L_15:
        /*003c*/ 	.byte	0x04, 0x10
        /*003e*/ 	.short	(.L_17 - .L_16)
.L_16:
        /*0040*/ 	.word	0x00000020
        /*0044*/ 	.word	0x00000001
        /*0048*/ 	.word	0x00000001


	//----- nvinfo : EIATTR_CBANK_PARAM_SIZE
	.align		4
.L_17:
        /*004c*/ 	.byte	0x03, 0x19
        /*004e*/ 	.short	0x000c


	//----- nvinfo : EIATTR_PARAM_CBANK
	.align		4
        /*0050*/ 	.byte	0x04, 0x0a
        /*0052*/ 	.short	(.L_19 - .L_18)
	.align		4
.L_18:
        /*0054*/ 	.word	index@(.nv.constant0.triton_poi_fused__to_copy_arange_clamp_mul_sub_51)
        /*0058*/ 	.short	0x0210
        /*005a*/ 	.short	0x000c


	//----- nvinfo : EIATTR_SW_WAR
	.align		4
.L_19:
        /*005c*/ 	.byte	0x04, 0x36
        /*005e*/ 	.short	(.L_21 - .L_20)
.L_20:
        /*0060*/ 	.word	0x00000008
.L_21:


//--------------------- .nv.callgraph             --------------------------
	.section	.nv.callgraph,"",@"SHT_CUDA_CALLGRAPH"
	.align	4
	.sectionentsize	8
	.align		4
        /*0000*/ 	.word	0x00000000
	.align		4
        /*0004*/ 	.word	0xffffffff
	.align		4
        /*0008*/ 	.word	0x00000000
	.align		4
        /*000c*/ 	.word	0xfffffffe
	.align		4
        /*0010*/ 	.word	0x00000000
	.align		4
        /*0014*/ 	.word	0xfffffffd
	.align		4
        /*0018*/ 	.word	0x00000000
	.align		4
        /*001c*/ 	.word	0xfffffffc


//--------------------- .text.triton_poi_fused__to_copy_arange_clamp_mul_sub_51 --------------------------
	.section	.text.triton_poi_fused__to_copy_arange_clamp_mul_sub_51,"ax",@progbits
	.align	128
        .global         triton_poi_fused__to_copy_arange_clamp_mul_sub_51
        .type           triton_poi_fused__to_copy_arange_clamp_mul_sub_51,@function
        .size           triton_poi_fused__to_copy_arange_clamp_mul_sub_51,(.L_x_1 - triton_poi_fused__to_copy_arange_clamp_mul_sub_51)
        .other          triton_poi_fused__to_copy_arange_clamp_mul_sub_51,@"STO_CUDA_ENTRY STV_DEFAULT"
triton_poi_fused__to_copy_arange_clamp_mul_sub_51:
.text.triton_poi_fused__to_copy_arange_clamp_mul_sub_51:
[----:B------:R-:W0:Y:S02]  /*0000*/  LDC R1, c[0x0][0x28] ;  /* 0x00000a00ff017b82 */ /* 0x000e240000000800 */
[----:B------:R-:W1:Y:S01]  /*0010*/  S2R R0, SR_TID.X ;  /* 0x0000000000007919 */ /* 0x000e620000002100 */
[----:B------:R-:W2:Y:S01]  /*0020*/  S2R R5, SR_CTAID.X ;  /* 0x0000000000057919 */ /* 0x000ea20000002500 */
[----:B-1----:R-:W-:-:S05]  /*0030*/  IMAD.SHL.U32 R0, R0, 0x2, RZ ;  /* 0x0000000200007824 */ /* 0x002fca00078e00ff */
[----:B------:R-:W-:-:S05]  /*0040*/  LOP3.LUT R0, R0, 0x3e, RZ, 0xc0, !PT ;  /* 0x0000003e00007812 */ /* 0x000fca00078ec0ff */
[----:B--2---:R-:W-:-:S04]  /*0050*/  IMAD R5, R5, 0x40, R0 ;  /* 0x0000004005057824 */ /* 0x004fc800078e0200 */
[C---:B------:R-:W-:Y:S01]  /*0060*/  VIADD R0, R5.reuse, 0x1 ;  /* 0x0000000105007836 */ /* 0x040fe20000000000 */
[----:B------:R-:W-:Y:S02]  /*0070*/  I2FP.F32.S32 R2, R5 ;  /* 0x0000000500027245 */ /* 0x000fe40000201400 */
[----:B------:R-:W-:Y:S02]  /*0080*/  ISETP.GE.AND P0, PT, R5, 0x40, PT ;  /* 0x000000400500780c */ /* 0x000fe40003f06270 */
[----:B------:R-:W-:Y:S01]  /*0090*/  I2FP.F32.S32 R0, R0 ;  /* 0x0000000000007245 */ /* 0x000fe20000201400 */
[----:B------:R-:W-:-:S04]  /*00a0*/  FMUL R2, R2, 0.047619048506021499634 ;  /* 0x3d430c3102027820 */ /* 0x000fc80000400000 */
[----:B------:R-:W-:Y:S01]  /*00b0*/  FMUL R0, R0, 0.047619048506021499634 ;  /* 0x3d430c3100007820 */ /* 0x000fe20000400000 */
[----:B------:R-:W-:Y:S02]  /*00c0*/  FMNMX R4, RZ, R2, !PT ;  /* 0x00000002ff047209 */ /* 0x000fe40007800000 */
[----:B------:R-:W1:Y:S02]  /*00d0*/  LDC.64 R2, c[0x0][0x210] ;  /* 0x00008400ff027b82 */ /* 0x000e640000000a00 */
[----:B------:R-:W-:Y:S01]  /*00e0*/  FMNMX R0, RZ, R0, !PT ;  /* 0x00000000ff007209 */ /* 0x000fe20007800000 */
[----:B------:R-:W2:Y:S08]  /*00f0*/  F2I.TRUNC.NTZ R6, R4 ;  /* 0x0000000400067305 */ /* 0x000eb0000020f100 */
[----:B------:R-:W3:Y:S01]  /*0100*/  F2I.TRUNC.NTZ R7, R0 ;  /* 0x0000000000077305 */ /* 0x000ee2000020f100 */
[----:B--2---:R-:W-:-:S05]  /*0110*/  I2FP.F32.S32 R9, R6 ;  /* 0x0000000600097245 */ /* 0x004fca0000201400 */
[----:B------:R-:W-:Y:S01]  /*0120*/  FADD.SAT R6, R4, -R9 ;  /* 0x8000000904067221 */ /* 0x000fe20000002000 */
[----:B-1----:R-:W-:Y:S01]  /*0130*/  IMAD.WIDE R2, R5, 0x4, R2 ;  /* 0x0000000405027825 */ /* 0x002fe200078e0202 */
[----:B---3--:R-:W-:-:S05]  /*0140*/  I2FP.F32.S32 R7, R7 ;  /* 0x0000000700077245 */ /* 0x008fca0000201400 */
[----:B------:R-:W-:Y:S01]  /*0150*/  FADD.SAT R7, R0, -R7 ;  /* 0x8000000700077221 */ /* 0x000fe20000002000 */
[----:B------:R-:W-:Y:S06]  /*0160*/  @P0 EXIT ;  /* 0x000000000000094d */ /* 0x000fec0003800000 */
[----:B------:R-:W-:Y:S02]  /*0170*/  ULDC.64 UR4, c[0x0][0x208] ;  /* 0x0000820000047ab9 */ /* 0x000fe40000000a00 */
[----:B------:R-:W-:Y:S01]  /*0180*/  STG.E.64 desc[UR4][R2.64], R6 ;  /* 0x0000000602007986 */ /* 0x000fe2000c101b04 */
[----:B------:R-:W-:Y:S05]  /*0190*/  EXIT ;  /* 0x000000000000794d */ /* 0x000fea0003800000 */
.L_x_0:
[----:B------:R-:W-:-:S00]  /*01a0*/  BRA `(.L_x_0) ;  /* 0xfffffffc00fc7947 */ /* 0x000fc0000383ffff */
[----:B------:R-:W-:-:S00]  /*01b0*/  NOP ;  /* 0x0000000000007918 */ /* 0x000fc00000000000 */
        /* <DEDUP_REMOVED lines=12> */
.L_x_1:


//--------------------- .nv.constant0.triton_poi_fused__to_copy_arange_clamp_mul_sub_51 --------------------------
	.section	.nv.constant0.triton_poi_fused__to_copy_arange_clamp_mul_sub_51,"a",@progbits
	.sectionflags	@""
	.align	4
.nv.constant0.triton_poi_fused__to_copy_arange_clamp_mul_sub_51:
	.zero		540
